	.headerflags	@"EF_CUDA_TEXMODE_UNIFIED EF_CUDA_64BIT_ADDRESS EF_CUDA_ACCELERATORS EF_CUDA_SM90 EF_CUDA_VIRTUAL_SM(EF_CUDA_SM90)"
	.elftype	@"ET_EXEC"


//--------------------- .nv.info                  --------------------------
	.section	.nv.info,"",@"SHT_CUDA_INFO"
	.align	4


	//----- nvinfo : EIATTR_REGCOUNT
	.align		4
        /*0000*/ 	.byte	0x04, 0x2f
        /*0002*/ 	.short	(.L_1 - .L_0)
	.align		4
.L_0:
        /*0004*/ 	.word	index@(triton_poi_fused_add_convolution_hardtanh_backward_18)
        /*0008*/ 	.word	0x00000012


	//----- nvinfo : EIATTR_MIN_STACK_SIZE
	.align		4
.L_1:
        /*000c*/ 	.byte	0x04, 0x12
        /*000e*/ 	.short	(.L_3 - .L_2)
	.align		4
.L_2:
        /*0010*/ 	.word	index@(triton_poi_fused_add_convolution_hardtanh_backward_18)
        /*0014*/ 	.word	0x00000000


	//----- nvinfo : EIATTR_FRAME_SIZE
	.align		4
.L_3:
        /*0018*/ 	.byte	0x04, 0x11
        /*001a*/ 	.short	(.L_5 - .L_4)
	.align		4
.L_4:
        /*001c*/ 	.word	index@(triton_poi_fused_add_convolution_hardtanh_backward_18)
        /*0020*/ 	.word	0x00000000


	//----- nvinfo : EIATTR_MIN_STACK_SIZE
	.align		4
.L_5:
        /*0024*/ 	.byte	0x04, 0x12
        /*0026*/ 	.short	(.L_7 - .L_6)
	.align		4
.L_6:
        /*0028*/ 	.word	index@(triton_poi_fused_add_convolution_hardtanh_backward_18)
        /*002c*/ 	.word	0x00000000
.L_7:


//--------------------- .nv.info.triton_poi_fused_add_convolution_hardtanh_backward_18 --------------------------
	.section	.nv.info.triton_poi_fused_add_convolution_hardtanh_backward_18,"",@"SHT_CUDA_INFO"
	.sectionflags	@""
	.align	4


	//----- nvinfo : EIATTR_CUDA_API_VERSION
	.align		4
        /*0000*/ 	.byte	0x04, 0x37
        /*0002*/ 	.short	(.L_9 - .L_8)
.L_8:
        /*0004*/ 	.word	0x0000007c


	//----- nvinfo : EIATTR_KPARAM_INFO
	.align		4
.L_9:
        /*0008*/ 	.byte	0x04, 0x17
        /*000a*/ 	.short	(.L_11 - .L_10)
.L_10:
        /*000c*/ 	.word	0x00000000
        /*0010*/ 	.short	0x0004
        /*0012*/ 	.short	0x0020
        /*0014*/ 	.byte	0x00, 0xf0, 0x11, 0x00


	//----- nvinfo : EIATTR_KPARAM_INFO
	.align		4
.L_11:
        /*0018*/ 	.byte	0x04, 0x17
        /*001a*/ 	.short	(.L_13 - .L_12)
.L_12:
        /*001c*/ 	.word	0x00000000
        /*0020*/ 	.short	0x0003
        /*0022*/ 	.short	0x0018
        /*0024*/ 	.byte	0x00, 0xf4, 0x21, 0x00


	//----- nvinfo : EIATTR_KPARAM_INFO
	.align		4
.L_13:
        /*0028*/ 	.byte	0x04, 0x17
        /*002a*/ 	.short	(.L_15 - .L_14)
.L_14:
        /*002c*/ 	.word	0x00000000
        /*0030*/ 	.short	0x0002
        /*0032*/ 	.short	0x0010
        /*0034*/ 	.byte	0x00, 0xf4, 0x21, 0x00


	//----- nvinfo : EIATTR_KPARAM_INFO
	.align		4
.L_15:
        /*0038*/ 	.byte	0x04, 0x17
        /*003a*/ 	.short	(.L_17 - .L_16)
.L_16:
        /*003c*/ 	.word	0x00000000
        /*0040*/ 	.short	0x0001
        /*0042*/ 	.short	0x0008
        /*0044*/ 	.byte	0x00, 0xf4, 0x21, 0x00


	//----- nvinfo : EIATTR_KPARAM_INFO
	.align		4
.L_17:
        /*0048*/ 	.byte	0x04, 0x17
        /*004a*/ 	.short	(.L_19 - .L_18)
.L_18:
        /*004c*/ 	.word	0x00000000
        /*0050*/ 	.short	0x0000
        /*0052*/ 	.short	0x0000
        /*0054*/ 	.byte	0x00, 0xf4, 0x21, 0x00


	//----- nvinfo : EIATTR_SPARSE_MMA_MASK
	.align		4
.L_19:
        /*0058*/ 	.byte	0x03, 0x50
        /*005a*/ 	.short	0x0000


	//----- nvinfo : EIATTR_MAXREG_COUNT
	.align		4
        /*005c*/ 	.byte	0x03, 0x1b
        /*005e*/ 	.short	0x00ff


	//----- nvinfo : EIATTR_EXIT_INSTR_OFFSETS
	.align		4
        /*0060*/ 	.byte	0x04, 0x1c
        /*0062*/ 	.short	(.L_21 - .L_20)


	//   ....[0]....
.L_20:
        /*0064*/ 	.word	0x00000270


	//   ....[1]....
        /*0068*/ 	.word	0x00000290


	//----- nvinfo : EIATTR_REQNTID
	.align		4
.L_21:
        /*006c*/ 	.byte	0x04, 0x10
        /*006e*/ 	.short	(.L_23 - .L_22)
.L_22:
        /*0070*/ 	.word	0x00000080
        /*0074*/ 	.word	0x00000001
        /*0078*/ 	.word	0x00000001


	//----- nvinfo : EIATTR_CBANK_PARAM_SIZE
	.align		4
.L_23:
        /*007c*/ 	.byte	0x03, 0x19
        /*007e*/ 	.short	0x0024


	//----- nvinfo : EIATTR_PARAM_CBANK
	.align		4
        /*0080*/ 	.byte	0x04, 0x0a
        /*0082*/ 	.short	(.L_25 - .L_24)
	.align		4
.L_24:
        /*0084*/ 	.word	index@(.nv.constant0.triton_poi_fused_add_convolution_hardtanh_backward_18)
        /*0088*/ 	.short	0x0210
        /*008a*/ 	.short	0x0024


	//----- nvinfo : EIATTR_SW_WAR
	.align		4
.L_25:
        /*008c*/ 	.byte	0x04, 0x36
        /*008e*/ 	.short	(.L_27 - .L_26)
.L_26:
        /*0090*/ 	.word	0x00000008
.L_27:


//--------------------- .nv.callgraph             --------------------------
	.section	.nv.callgraph,"",@"SHT_CUDA_CALLGRAPH"
	.align	4
	.sectionentsize	8
	.align		4
        /*0000*/ 	.word	0x00000000
	.align		4
        /*0004*/ 	.word	0xffffffff
	.align		4
        /*0008*/ 	.word	0x00000000
	.align		4
        /*000c*/ 	.word	0xfffffffe
	.align		4
        /*0010*/ 	.word	0x00000000
	.align		4
        /*0014*/ 	.word	0xfffffffd
	.align		4
        /*0018*/ 	.word	0x00000000
	.align		4
        /*001c*/ 	.word	0xfffffffc


//--------------------- .text.triton_poi_fused_add_convolution_hardtanh_backward_18 --------------------------
	.section	.text.triton_poi_fused_add_convolution_hardtanh_backward_18,"ax",@progbits
	.align	128
        .global         triton_poi_fused_add_convolution_hardtanh_backward_18
        .type           triton_poi_fused_add_convolution_hardtanh_backward_18,@function
        .size           triton_poi_fused_add_convolution_hardtanh_backward_18,(.L_x_1 - triton_poi_fused_add_convolution_hardtanh_backward_18)
        .other          triton_poi_fused_add_convolution_hardtanh_backward_18,@"STO_CUDA_ENTRY STV_DEFAULT"
triton_poi_fused_add_convolution_hardtanh_backward_18:
.text.triton_poi_fused_add_convolution_hardtanh_backward_18:
[----:B------:R-:W0:Y:S02]  /*0000*/  LDC R1, c[0x0][0x28] ;  /* 0x00000a00ff017b82 */ /* 0x000e240000000800 */
[----:B------:R-:W1:Y:S01]  /*0010*/  S2R R0, SR_TID.X ;  /* 0x0000000000007919 */ /* 0x000e620000002100 */
[----:B------:R-:W2:Y:S01]  /*0020*/  LDC.64 R4, c[0x0][0x218] ;  /* 0x00008600ff047b82 */ /* 0x000ea20000000a00 */
[----:B------:R-:W-:Y:S01]  /*0030*/  CS2R R10, SRZ ;  /* 0x00000000000a7805 */ /* 0x000fe2000001ff00 */
[----:B------:R-:W-:Y:S01]  /*0040*/  ULDC.64 UR4, c[0x0][0x208] ;  /* 0x0000820000047ab9 */ /* 0x000fe20000000a00 */
[----:B------:R-:W3:Y:S05]  /*0050*/  S2R R7, SR_CTAID.X ;  /* 0x0000000000077919 */ /* 0x000eea0000002500 */
[----:B------:R-:W4:Y:S01]  /*0060*/  LDC.64 R2, c[0x0][0x210] ;  /* 0x00008400ff027b82 */ /* 0x000f220000000a00 */
[----:B------:R-:W-:Y:S01]  /*0070*/  CS2R R12, SRZ ;  /* 0x00000000000c7805 */ /* 0x000fe2000001ff00 */
[----:B------:R-:W-:Y:S01]  /*0080*/  ULDC.64 UR6, c[0x0][0x228] ;  /* 0x00008a0000067ab9 */ /* 0x000fe20000000a00 */
[----:B-1----:R-:W-:Y:S01]  /*0090*/  IMAD.SHL.U32 R0, R0, 0x2, RZ ;  /* 0x0000000200007824 */ /* 0x002fe200078e00ff */
[----:B---3--:R-:W-:-:S04]  /*00a0*/  SHF.R.S32.HI R9, RZ, 0x17, R7 ;  /* 0x00000017ff097819 */ /* 0x008fc80000011407 */
[----:B------:R-:W-:Y:S02]  /*00b0*/  LOP3.LUT R0, R0, 0xfe, RZ, 0xc0, !PT ;  /* 0x000000fe00007812 */ /* 0x000fe400078ec0ff */
[----:B------:R-:W-:-:S03]  /*00c0*/  SGXT R9, R9, 0x1 ;  /* 0x000000010909781a */ /* 0x000fc60000000200 */
[----:B------:R-:W-:Y:S02]  /*00d0*/  IMAD R0, R7, 0x100, R0 ;  /* 0x0000010007007824 */ /* 0x000fe400078e0200 */
[----:B------:R-:W1:Y:S02]  /*00e0*/  LDC.64 R6, c[0x0][0x220] ;  /* 0x00008800ff067b82 */ /* 0x000e640000000a00 */
[C---:B----4-:R-:W-:Y:S01]  /*00f0*/  IMAD.WIDE R2, R0.reuse, 0x4, R2 ;  /* 0x0000000400027825 */ /* 0x050fe200078e0202 */
[----:B------:R-:W-:Y:S02]  /*0100*/  LEA.HI R9, R9, R0, RZ, 0x6 ;  /* 0x0000000009097211 */ /* 0x000fe400078f30ff */
[----:B------:R-:W-:Y:S02]  /*0110*/  ISETP.GE.AND P2, PT, R0, 0x3100, PT ;  /* 0x000031000000780c */ /* 0x000fe40003f46270 */
[----:B------:R-:W-:-:S05]  /*0120*/  LOP3.LUT R9, R9, 0xffffffc0, RZ, 0xc0, !PT ;  /* 0xffffffc009097812 */ /* 0x000fca00078ec0ff */
[----:B------:R-:W-:-:S04]  /*0130*/  IMAD.IADD R9, R0, 0x1, -R9 ;  /* 0x0000000100097824 */ /* 0x000fc800078e0a09 */
[----:B--2---:R-:W-:Y:S01]  /*0140*/  IMAD.WIDE R4, R9, 0x4, R4 ;  /* 0x0000000409047825 */ /* 0x004fe200078e0204 */
[----:B------:R-:W-:Y:S01]  /*0150*/  CS2R R8, SRZ ;  /* 0x0000000000087805 */ /* 0x000fe2000001ff00 */
[----:B------:R2:W3:Y:S05]  /*0160*/  @!P2 LDG.E.64 R10, desc[UR4][R2.64] ;  /* 0x00000004020aa981 */ /* 0x0004ea000c1e1b00 */
[----:B------:R-:W3:Y:S01]  /*0170*/  @!P2 LDG.E.EL.64 R8, desc[UR4][R4.64] ;  /* 0x000000040408a981 */ /* 0x000ee2000c2e1b00 */
[----:B-1----:R-:W-:-:S05]  /*0180*/  IMAD.WIDE R6, R0, 0x4, R6 ;  /* 0x0000000400067825 */ /* 0x002fca00078e0206 */
[----:B------:R-:W4:Y:S01]  /*0190*/  @!P2 LDG.E.64 R12, desc[UR4][R6.64] ;  /* 0x00000004060ca981 */ /* 0x000f22000c1e1b00 */
[----:B--2---:R-:W-:-:S04]  /*01a0*/  IADD3 R2, P3, R0, UR6, RZ ;  /* 0x0000000600027c10 */ /* 0x004fc8000ff7e0ff */
[----:B------:R-:W-:Y:S01]  /*01b0*/  LEA.HI.X.SX32 R3, R0, UR7, 0x1, P3 ;  /* 0x0000000700037c11 */ /* 0x000fe200098f0eff */
[----:B---3--:R-:W-:Y:S01]  /*01c0*/  FADD R15, R8, R10 ;  /* 0x0000000a080f7221 */ /* 0x008fe20000000000 */
[----:B------:R-:W-:-:S03]  /*01d0*/  FADD R8, R9, R11 ;  /* 0x0000000b09087221 */ /* 0x000fc60000000000 */
[----:B----4-:R-:W-:Y:S01]  /*01e0*/  FADD R12, R15, R12 ;  /* 0x0000000c0f0c7221 */ /* 0x010fe20000000000 */
[----:B------:R-:W-:-:S04]  /*01f0*/  FADD R8, R8, R13 ;  /* 0x0000000d08087221 */ /* 0x000fc80000000000 */
[----:B------:R-:W-:Y:S02]  /*0200*/  FSETP.GE.AND P0, PT, R12, 6, PT ;  /* 0x40c000000c00780b */ /* 0x000fe40003f06000 */
[----:B------:R-:W-:Y:S02]  /*0210*/  FSETP.GE.AND P1, PT, R8, 6, PT ;  /* 0x40c000000800780b */ /* 0x000fe40003f26000 */
[----:B------:R-:W-:Y:S02]  /*0220*/  FSETP.LE.OR P0, PT, R12, RZ, P0 ;  /* 0x000000ff0c00720b */ /* 0x000fe40000703400 */
[----:B------:R-:W-:Y:S02]  /*0230*/  FSETP.LE.OR P1, PT, R8, RZ, P1 ;  /* 0x000000ff0800720b */ /* 0x000fe40000f23400 */
[----:B------:R-:W-:Y:S02]  /*0240*/  SEL R4, RZ, 0x1, !P0 ;  /* 0x00000001ff047807 */ /* 0x000fe40004000000 */
[----:B------:R-:W-:-:S05]  /*0250*/  SEL R5, RZ, 0x100, !P1 ;  /* 0x00000100ff057807 */ /* 0x000fca0004800000 */
[----:B------:R-:W-:Y:S01]  /*0260*/  IMAD.IADD R5, R4, 0x1, R5 ;  /* 0x0000000104057824 */ /* 0x000fe200078e0205 */
[----:B------:R-:W-:Y:S06]  /*0270*/  @P2 EXIT ;  /* 0x000000000000294d */ /* 0x000fec0003800000 */
[----:B------:R-:W-:Y:S01]  /*0280*/  STG.E.U16 desc[UR4][R2.64], R5 ;  /* 0x0000000502007986 */ /* 0x000fe2000c101504 */
[----:B------:R-:W-:Y:S05]  /*0290*/  EXIT ;  /* 0x000000000000794d */ /* 0x000fea0003800000 */
.L_x_0:
[----:B------:R-:W-:-:S00]  /*02a0*/  BRA `(.L_x_0) ;  /* 0xfffffffc00fc7947 */ /* 0x000fc0000383ffff */
[----:B------:R-:W-:-:S00]  /*02b0*/  NOP ;  /* 0x0000000000007918 */ /* 0x000fc00000000000 */
        /* <DEDUP_REMOVED lines=12> */
.L_x_1:


//--------------------- .nv.constant0.triton_poi_fused_add_convolution_hardtanh_backward_18 --------------------------
	.section	.nv.constant0.triton_poi_fused_add_convolution_hardtanh_backward_18,"a",@progbits
	.sectionflags	@""
	.align	4
.nv.constant0.triton_poi_fused_add_convolution_hardtanh_backward_18:
	.zero		564
